//
// Generated by NVIDIA NVVM Compiler
//
// Compiler Build ID: CL-36424714
// Cuda compilation tools, release 13.0, V13.0.88
// Based on NVVM 20.0.0
//

.version 9.0
.target sm_100
.address_size 64

	// .globl	_Z15vector_add_testPKfS0_Pfi
// _ZZ18shared_memory_testPfS_iE4smem has been demoted

.visible .entry _Z15vector_add_testPKfS0_Pfi(
	.param .u64 .ptr .align 1 _Z15vector_add_testPKfS0_Pfi_param_0,
	.param .u64 .ptr .align 1 _Z15vector_add_testPKfS0_Pfi_param_1,
	.param .u64 .ptr .align 1 _Z15vector_add_testPKfS0_Pfi_param_2,
	.param .u32 _Z15vector_add_testPKfS0_Pfi_param_3
)
{
	.reg .pred 	%p<2>;
	.reg .b32 	%r<6>;
	.reg .b32 	%f<4>;
	.reg .b64 	%rd<11>;

	ld.param.u64 	%rd1, [_Z15vector_add_testPKfS0_Pfi_param_0];
	ld.param.u64 	%rd2, [_Z15vector_add_testPKfS0_Pfi_param_1];
	ld.param.u64 	%rd3, [_Z15vector_add_testPKfS0_Pfi_param_2];
	ld.param.u32 	%r2, [_Z15vector_add_testPKfS0_Pfi_param_3];
	mov.u32 	%r3, %ctaid.x;
	mov.u32 	%r4, %ntid.x;
	mov.u32 	%r5, %tid.x;
	mad.lo.s32 	%r1, %r3, %r4, %r5;
	setp.ge.s32 	%p1, %r1, %r2;
	@%p1 bra 	$L__BB0_2;
	cvta.to.global.u64 	%rd4, %rd1;
	cvta.to.global.u64 	%rd5, %rd2;
	cvta.to.global.u64 	%rd6, %rd3;
	mul.wide.s32 	%rd7, %r1, 4;
	add.s64 	%rd8, %rd4, %rd7;
	ld.global.f32 	%f1, [%rd8];
	add.s64 	%rd9, %rd5, %rd7;
	ld.global.f32 	%f2, [%rd9];
	add.f32 	%f3, %f1, %f2;
	add.s64 	%rd10, %rd6, %rd7;
	st.global.f32 	[%rd10], %f3;
$L__BB0_2:
	ret;

}
	// .globl	_Z18shared_memory_testPfS_i
.visible .entry _Z18shared_memory_testPfS_i(
	.param .u64 .ptr .align 1 _Z18shared_memory_testPfS_i_param_0,
	.param .u64 .ptr .align 1 _Z18shared_memory_testPfS_i_param_1,
	.param .u32 _Z18shared_memory_testPfS_i_param_2
)
{
	.reg .pred 	%p<6>;
	.reg .b32 	%r<11>;
	.reg .b32 	%f<6>;
	.reg .b64 	%rd<9>;
	// demoted variable
	.shared .align 4 .b8 _ZZ18shared_memory_testPfS_iE4smem[1024];
	ld.param.u64 	%rd1, [_Z18shared_memory_testPfS_i_param_0];
	ld.param.u64 	%rd2, [_Z18shared_memory_testPfS_i_param_1];
	ld.param.u32 	%r6, [_Z18shared_memory_testPfS_i_param_2];
	mov.u32 	%r1, %tid.x;
	mov.u32 	%r7, %ctaid.x;
	mov.u32 	%r2, %ntid.x;
	mad.lo.s32 	%r3, %r7, %r2, %r1;
	setp.ge.s32 	%p1, %r3, %r6;
	shl.b32 	%r8, %r1, 2;
	mov.u32 	%r9, _ZZ18shared_memory_testPfS_iE4smem;
	add.s32 	%r4, %r9, %r8;
	@%p1 bra 	$L__BB1_2;
	cvta.to.global.u64 	%rd3, %rd1;
	mul.wide.s32 	%rd4, %r3, 4;
	add.s64 	%rd5, %rd3, %rd4;
	ld.global.f32 	%f1, [%rd5];
	st.shared.f32 	[%r4], %f1;
	bra.uni 	$L__BB1_3;
$L__BB1_2:
	mov.b32 	%r10, 0;
	st.shared.u32 	[%r4], %r10;
$L__BB1_3:
	bar.sync 	0;
	add.s32 	%r5, %r2, -1;
	setp.ge.u32 	%p2, %r1, %r5;
	@%p2 bra 	$L__BB1_5;
	ld.shared.f32 	%f2, [%r4];
	ld.shared.f32 	%f3, [%r4+4];
	add.f32 	%f4, %f2, %f3;
	st.shared.f32 	[%r4], %f4;
$L__BB1_5:
	setp.ge.u32 	%p3, %r1, %r5;
	setp.ge.s32 	%p4, %r3, %r6;
	bar.sync 	0;
	or.pred  	%p5, %p3, %p4;
	@%p5 bra 	$L__BB1_7;
	ld.shared.f32 	%f5, [%r4];
	cvta.to.global.u64 	%rd6, %rd2;
	mul.wide.s32 	%rd7, %r3, 4;
	add.s64 	%rd8, %rd6, %rd7;
	st.global.f32 	[%rd8], %f5;
$L__BB1_7:
	ret;

}
	// .globl	_Z17warp_shuffle_testPfS_i
.visible .entry _Z17warp_shuffle_testPfS_i(
	.param .u64 .ptr .align 1 _Z17warp_shuffle_testPfS_i_param_0,
	.param .u64 .ptr .align 1 _Z17warp_shuffle_testPfS_i_param_1,
	.param .u32 _Z17warp_shuffle_testPfS_i_param_2
)
{
	.reg .pred 	%p<3>;
	.reg .b32 	%r<8>;
	.reg .b32 	%f<4>;
	.reg .b64 	%rd<8>;

	ld.param.u64 	%rd1, [_Z17warp_shuffle_testPfS_i_param_0];
	ld.param.u64 	%rd2, [_Z17warp_shuffle_testPfS_i_param_1];
	ld.param.u32 	%r2, [_Z17warp_shuffle_testPfS_i_param_2];
	mov.u32 	%r3, %ctaid.x;
	mov.u32 	%r4, %ntid.x;
	mov.u32 	%r5, %tid.x;
	mad.lo.s32 	%r1, %r3, %r4, %r5;
	setp.ge.s32 	%p1, %r1, %r2;
	@%p1 bra 	$L__BB2_2;
	cvta.to.global.u64 	%rd3, %rd1;
	cvta.to.global.u64 	%rd4, %rd2;
	mul.wide.s32 	%rd5, %r1, 4;
	add.s64 	%rd6, %rd3, %rd5;
	ld.global.f32 	%f1, [%rd6];
	mov.b32 	%r6, %f1;
	shfl.sync.down.b32	%r7|%p2, %r6, 1, 31, -1;
	mov.b32 	%f2, %r7;
	add.f32 	%f3, %f1, %f2;
	add.s64 	%rd7, %rd4, %rd5;
	st.global.f32 	[%rd7], %f3;
$L__BB2_2:
	ret;

}
	// .globl	_Z12naive_matmulPKfS0_Pfi
.visible .entry _Z12naive_matmulPKfS0_Pfi(
	.param .u64 .ptr .align 1 _Z12naive_matmulPKfS0_Pfi_param_0,
	.param .u64 .ptr .align 1 _Z12naive_matmulPKfS0_Pfi_param_1,
	.param .u64 .ptr .align 1 _Z12naive_matmulPKfS0_Pfi_param_2,
	.param .u32 _Z12naive_matmulPKfS0_Pfi_param_3
)
{
	.reg .pred 	%p<10>;
	.reg .b32 	%r<40>;
	.reg .b32 	%f<67>;
	.reg .b64 	%rd<67>;

	ld.param.u64 	%rd14, [_Z12naive_matmulPKfS0_Pfi_param_0];
	ld.param.u64 	%rd15, [_Z12naive_matmulPKfS0_Pfi_param_1];
	ld.param.u32 	%r18, [_Z12naive_matmulPKfS0_Pfi_param_3];
	cvta.to.global.u64 	%rd1, %rd15;
	cvta.to.global.u64 	%rd2, %rd14;
	mov.u32 	%r19, %ctaid.y;
	mov.u32 	%r20, %ntid.y;
	mov.u32 	%r21, %tid.y;
	mad.lo.s32 	%r1, %r19, %r20, %r21;
	mov.u32 	%r22, %ctaid.x;
	mov.u32 	%r23, %ntid.x;
	mov.u32 	%r24, %tid.x;
	mad.lo.s32 	%r2, %r22, %r23, %r24;
	max.s32 	%r25, %r1, %r2;
	setp.ge.s32 	%p1, %r25, %r18;
	@%p1 bra 	$L__BB3_13;
	mul.lo.s32 	%r3, %r18, %r1;
	and.b32  	%r4, %r18, 7;
	setp.lt.u32 	%p2, %r18, 8;
	mov.f32 	%f66, 0f00000000;
	mov.b32 	%r38, 0;
	@%p2 bra 	$L__BB3_4;
	and.b32  	%r38, %r18, 2147483640;
	neg.s32 	%r36, %r38;
	mul.wide.s32 	%rd16, %r18, 4;
	add.s64 	%rd3, %rd1, %rd16;
	shl.b32 	%r7, %r18, 3;
	mul.wide.s32 	%rd17, %r18, 8;
	add.s64 	%rd4, %rd1, %rd17;
	mul.wide.s32 	%rd18, %r18, 12;
	add.s64 	%rd5, %rd1, %rd18;
	mul.wide.s32 	%rd19, %r18, 16;
	add.s64 	%rd6, %rd1, %rd19;
	mul.wide.s32 	%rd20, %r18, 20;
	add.s64 	%rd7, %rd1, %rd20;
	mul.wide.s32 	%rd21, %r18, 24;
	add.s64 	%rd8, %rd1, %rd21;
	mul.wide.s32 	%rd22, %r18, 28;
	add.s64 	%rd9, %rd1, %rd22;
	mul.wide.u32 	%rd23, %r3, 4;
	add.s64 	%rd24, %rd23, %rd2;
	add.s64 	%rd66, %rd24, 16;
	mov.f32 	%f66, 0f00000000;
	mov.u32 	%r35, %r2;
$L__BB3_3:
	.pragma "nounroll";
	mul.wide.s32 	%rd25, %r35, 4;
	add.s64 	%rd26, %rd3, %rd25;
	add.s64 	%rd27, %rd4, %rd25;
	add.s64 	%rd28, %rd5, %rd25;
	add.s64 	%rd29, %rd6, %rd25;
	add.s64 	%rd30, %rd7, %rd25;
	add.s64 	%rd31, %rd8, %rd25;
	add.s64 	%rd32, %rd9, %rd25;
	add.s64 	%rd33, %rd1, %rd25;
	ld.global.f32 	%f16, [%rd66+-16];
	ld.global.f32 	%f17, [%rd33];
	fma.rn.f32 	%f18, %f16, %f17, %f66;
	ld.global.f32 	%f19, [%rd66+-12];
	ld.global.f32 	%f20, [%rd26];
	fma.rn.f32 	%f21, %f19, %f20, %f18;
	ld.global.f32 	%f22, [%rd66+-8];
	ld.global.f32 	%f23, [%rd27];
	fma.rn.f32 	%f24, %f22, %f23, %f21;
	ld.global.f32 	%f25, [%rd66+-4];
	ld.global.f32 	%f26, [%rd28];
	fma.rn.f32 	%f27, %f25, %f26, %f24;
	ld.global.f32 	%f28, [%rd66];
	ld.global.f32 	%f29, [%rd29];
	fma.rn.f32 	%f30, %f28, %f29, %f27;
	ld.global.f32 	%f31, [%rd66+4];
	ld.global.f32 	%f32, [%rd30];
	fma.rn.f32 	%f33, %f31, %f32, %f30;
	ld.global.f32 	%f34, [%rd66+8];
	ld.global.f32 	%f35, [%rd31];
	fma.rn.f32 	%f36, %f34, %f35, %f33;
	ld.global.f32 	%f37, [%rd66+12];
	ld.global.f32 	%f38, [%rd32];
	fma.rn.f32 	%f66, %f37, %f38, %f36;
	add.s32 	%r36, %r36, 8;
	add.s32 	%r35, %r35, %r7;
	add.s64 	%rd66, %rd66, 32;
	setp.ne.s32 	%p3, %r36, 0;
	@%p3 bra 	$L__BB3_3;
$L__BB3_4:
	setp.eq.s32 	%p4, %r4, 0;
	@%p4 bra 	$L__BB3_12;
	and.b32  	%r13, %r18, 3;
	setp.lt.u32 	%p5, %r4, 4;
	@%p5 bra 	$L__BB3_7;
	add.s32 	%r27, %r38, %r3;
	mul.wide.u32 	%rd34, %r27, 4;
	add.s64 	%rd35, %rd2, %rd34;
	ld.global.f32 	%f40, [%rd35];
	mad.lo.s32 	%r28, %r38, %r18, %r2;
	mul.wide.s32 	%rd36, %r28, 4;
	add.s64 	%rd37, %rd1, %rd36;
	ld.global.f32 	%f41, [%rd37];
	fma.rn.f32 	%f42, %f40, %f41, %f66;
	cvt.u64.u32 	%rd38, %r3;
	cvt.u64.u32 	%rd39, %r38;
	add.s64 	%rd40, %rd39, %rd38;
	shl.b64 	%rd41, %rd40, 2;
	add.s64 	%rd42, %rd2, %rd41;
	ld.global.f32 	%f43, [%rd42+4];
	mul.wide.s32 	%rd43, %r18, 4;
	add.s64 	%rd44, %rd37, %rd43;
	ld.global.f32 	%f44, [%rd44];
	fma.rn.f32 	%f45, %f43, %f44, %f42;
	ld.global.f32 	%f46, [%rd42+8];
	add.s64 	%rd45, %rd44, %rd43;
	ld.global.f32 	%f47, [%rd45];
	fma.rn.f32 	%f48, %f46, %f47, %f45;
	ld.global.f32 	%f49, [%rd42+12];
	add.s64 	%rd46, %rd45, %rd43;
	ld.global.f32 	%f50, [%rd46];
	fma.rn.f32 	%f66, %f49, %f50, %f48;
	add.s32 	%r38, %r38, 4;
$L__BB3_7:
	setp.eq.s32 	%p6, %r13, 0;
	@%p6 bra 	$L__BB3_12;
	setp.eq.s32 	%p7, %r13, 1;
	@%p7 bra 	$L__BB3_10;
	add.s32 	%r29, %r38, %r3;
	mul.wide.u32 	%rd47, %r29, 4;
	add.s64 	%rd48, %rd2, %rd47;
	ld.global.f32 	%f52, [%rd48];
	mad.lo.s32 	%r30, %r38, %r18, %r2;
	mul.wide.s32 	%rd49, %r30, 4;
	add.s64 	%rd50, %rd1, %rd49;
	ld.global.f32 	%f53, [%rd50];
	fma.rn.f32 	%f54, %f52, %f53, %f66;
	cvt.u64.u32 	%rd51, %r3;
	cvt.u64.u32 	%rd52, %r38;
	add.s64 	%rd53, %rd52, %rd51;
	shl.b64 	%rd54, %rd53, 2;
	add.s64 	%rd55, %rd2, %rd54;
	ld.global.f32 	%f55, [%rd55+4];
	mul.wide.s32 	%rd56, %r18, 4;
	add.s64 	%rd57, %rd50, %rd56;
	ld.global.f32 	%f56, [%rd57];
	fma.rn.f32 	%f66, %f55, %f56, %f54;
	add.s32 	%r38, %r38, 2;
$L__BB3_10:
	and.b32  	%r31, %r18, 1;
	setp.eq.b32 	%p8, %r31, 1;
	not.pred 	%p9, %p8;
	@%p9 bra 	$L__BB3_12;
	add.s32 	%r32, %r38, %r3;
	mul.wide.u32 	%rd58, %r32, 4;
	add.s64 	%rd59, %rd2, %rd58;
	ld.global.f32 	%f57, [%rd59];
	mad.lo.s32 	%r33, %r38, %r18, %r2;
	mul.wide.s32 	%rd60, %r33, 4;
	add.s64 	%rd61, %rd1, %rd60;
	ld.global.f32 	%f58, [%rd61];
	fma.rn.f32 	%f66, %f57, %f58, %f66;
$L__BB3_12:
	ld.param.u64 	%rd65, [_Z12naive_matmulPKfS0_Pfi_param_2];
	add.s32 	%r34, %r3, %r2;
	cvta.to.global.u64 	%rd62, %rd65;
	mul.wide.s32 	%rd63, %r34, 4;
	add.s64 	%rd64, %rd62, %rd63;
	st.global.f32 	[%rd64], %f66;
$L__BB3_13:
	ret;

}


// ===== COMPILED SASS (sm_100) =====

	.target	sm_100

	.elftype	@"ET_EXEC"


//--------------------- .note.nv.tkinfo           --------------------------
	.section	.note.nv.tkinfo,"",@"SHT_NOTE"
	.sectionflags	@"SHF_NOTE_NV_TKINFO"
	.tkinfo
        /*0018*/ 	.word	0x00000002
        /*0030*/ 	.string	""
        /*0030*/ 	.string	"ptxas"
        /*0030*/ 	.string	"Cuda compilation tools, release 13.0, V13.0.88"
        /*0030*/ 	.string	"Build cuda_13.0.r13.0/compiler.36424714_0"
        /*0030*/ 	.string	"-arch sm_100 -m 64 "



//--------------------- .note.nv.cuinfo           --------------------------
	.section	.note.nv.cuinfo,"",@"SHT_NOTE"
	.sectionflags	@"SHF_NOTE_NV_CUINFO"
        /*0018*/ 	.short	0x0002
        /*001a*/ 	.short	0x0064
        /*001c*/ 	.short	0x0082
	.zero		2


//--------------------- .nv.info                  --------------------------
	.section	.nv.info,"",@"SHT_CUDA_INFO"
	.align	4


	//----- nvinfo : EIATTR_REGCOUNT
	.align		4
        /*0000*/ 	.byte	0x04, 0x2f
        /*0002*/ 	.short	(.L_1 - .L_0)
	.align		4
.L_0:
        /*0004*/ 	.word	index@(_Z15vector_add_testPKfS0_Pfi)
        /*0008*/ 	.word	0x0000000c


	//----- nvinfo : EIATTR_FRAME_SIZE
	.align		4
.L_1:
        /*000c*/ 	.byte	0x04, 0x11
        /*000e*/ 	.short	(.L_3 - .L_2)
	.align		4
.L_2:
        /*0010*/ 	.word	index@(_Z15vector_add_testPKfS0_Pfi)
        /*0014*/ 	.word	0x00000000


	//----- nvinfo : EIATTR_REGCOUNT
	.align		4
.L_3:
        /*0018*/ 	.byte	0x04, 0x2f
        /*001a*/ 	.short	(.L_5 - .L_4)
	.align		4
.L_4:
        /*001c*/ 	.word	index@(_Z18shared_memory_testPfS_i)
        /*0020*/ 	.word	0x0000000c


	//----- nvinfo : EIATTR_FRAME_SIZE
	.align		4
.L_5:
        /*0024*/ 	.byte	0x04, 0x11
        /*0026*/ 	.short	(.L_7 - .L_6)
	.align		4
.L_6:
        /*0028*/ 	.word	index@(_Z18shared_memory_testPfS_i)
        /*002c*/ 	.word	0x00000000


	//----- nvinfo : EIATTR_REGCOUNT
	.align		4
.L_7:
        /*0030*/ 	.byte	0x04, 0x2f
        /*0032*/ 	.short	(.L_9 - .L_8)
	.align		4
.L_8:
        /*0034*/ 	.word	index@(_Z17warp_shuffle_testPfS_i)
        /*0038*/ 	.word	0x0000000c


	//----- nvinfo : EIATTR_FRAME_SIZE
	.align		4
.L_9:
        /*003c*/ 	.byte	0x04, 0x11
        /*003e*/ 	.short	(.L_11 - .L_10)
	.align		4
.L_10:
        /*0040*/ 	.word	index@(_Z17warp_shuffle_testPfS_i)
        /*0044*/ 	.word	0x00000000


	//----- nvinfo : EIATTR_REGCOUNT
	.align		4
.L_11:
        /*0048*/ 	.byte	0x04, 0x2f
        /*004a*/ 	.short	(.L_13 - .L_12)
	.align		4
.L_12:
        /*004c*/ 	.word	index@(_Z12naive_matmulPKfS0_Pfi)
        /*0050*/ 	.word	0x0000001e


	//----- nvinfo : EIATTR_FRAME_SIZE
	.align		4
.L_13:
        /*0054*/ 	.byte	0x04, 0x11
        /*0056*/ 	.short	(.L_15 - .L_14)
	.align		4
.L_14:
        /*0058*/ 	.word	index@(_Z12naive_matmulPKfS0_Pfi)
        /*005c*/ 	.word	0x00000000


	//----- nvinfo : EIATTR_MIN_STACK_SIZE
	.align		4
.L_15:
        /*0060*/ 	.byte	0x04, 0x12
        /*0062*/ 	.short	(.L_17 - .L_16)
	.align		4
.L_16:
        /*0064*/ 	.word	index@(_Z12naive_matmulPKfS0_Pfi)
        /*0068*/ 	.word	0x00000000


	//----- nvinfo : EIATTR_MIN_STACK_SIZE
	.align		4
.L_17:
        /*006c*/ 	.byte	0x04, 0x12
        /*006e*/ 	.short	(.L_19 - .L_18)
	.align		4
.L_18:
        /*0070*/ 	.word	index@(_Z17warp_shuffle_testPfS_i)
        /*0074*/ 	.word	0x00000000


	//----- nvinfo : EIATTR_MIN_STACK_SIZE
	.align		4
.L_19:
        /*0078*/ 	.byte	0x04, 0x12
        /*007a*/ 	.short	(.L_21 - .L_20)
	.align		4
.L_20:
        /*007c*/ 	.word	index@(_Z18shared_memory_testPfS_i)
        /*0080*/ 	.word	0x00000000


	//----- nvinfo : EIATTR_MIN_STACK_SIZE
	.align		4
.L_21:
        /*0084*/ 	.byte	0x04, 0x12
        /*0086*/ 	.short	(.L_23 - .L_22)
	.align		4
.L_22:
        /*0088*/ 	.word	index@(_Z15vector_add_testPKfS0_Pfi)
        /*008c*/ 	.word	0x00000000
.L_23:


//--------------------- .nv.compat                --------------------------
	.section	.nv.compat,"",@"SHT_CUDA_COMPAT_INFO"
	.align	4
        /*0000*/ 	.byte	0x02, 0x09, 0x00, 0x00, 0x02, 0x02, 0x01, 0x00, 0x02, 0x05, 0x05, 0x00, 0x03, 0x07, 0x01, 0x01
        /*0010*/ 	.byte	0x02, 0x03, 0x00, 0x00, 0x02, 0x06, 0x01, 0x00, 0x04, 0x0b, 0x08, 0x00, 0x09, 0x00, 0x00, 0x00
        /*0020*/ 	.byte	0x00, 0x00, 0x00, 0x00


//--------------------- .nv.info._Z12naive_matmulPKfS0_Pfi --------------------------
	.section	.nv.info._Z12naive_matmulPKfS0_Pfi,"",@"SHT_CUDA_INFO"
	.sectionflags	@""
	.align	4


	//----- nvinfo : EIATTR_CUDA_API_VERSION
	.align		4
        /*0000*/ 	.byte	0x04, 0x37
        /*0002*/ 	.short	(.L_25 - .L_24)
.L_24:
        /*0004*/ 	.word	0x00000082


	//----- nvinfo : EIATTR_KPARAM_INFO
	.align		4
.L_25:
        /*0008*/ 	.byte	0x04, 0x17
        /*000a*/ 	.short	(.L_27 - .L_26)
.L_26:
        /*000c*/ 	.word	0x00000000
        /*0010*/ 	.short	0x0003
        /*0012*/ 	.short	0x0018
        /*0014*/ 	.byte	0x00, 0xf0, 0x11, 0x00


	//----- nvinfo : EIATTR_KPARAM_INFO
	.align		4
.L_27:
        /*0018*/ 	.byte	0x04, 0x17
        /*001a*/ 	.short	(.L_29 - .L_28)
.L_28:
        /*001c*/ 	.word	0x00000000
        /*0020*/ 	.short	0x0002
        /*0022*/ 	.short	0x0010
        /*0024*/ 	.byte	0x00, 0xf5, 0x21, 0x00


	//----- nvinfo : EIATTR_KPARAM_INFO
	.align		4
.L_29:
        /*0028*/ 	.byte	0x04, 0x17
        /*002a*/ 	.short	(.L_31 - .L_30)
.L_30:
        /*002c*/ 	.word	0x00000000
        /*0030*/ 	.short	0x0001
        /*0032*/ 	.short	0x0008
        /*0034*/ 	.byte	0x00, 0xf5, 0x21, 0x00


	//----- nvinfo : EIATTR_KPARAM_INFO
	.align		4
.L_31:
        /*0038*/ 	.byte	0x04, 0x17
        /*003a*/ 	.short	(.L_33 - .L_32)
.L_32:
        /*003c*/ 	.word	0x00000000
        /*0040*/ 	.short	0x0000
        /*0042*/ 	.short	0x0000
        /*0044*/ 	.byte	0x00, 0xf5, 0x21, 0x00


	//----- nvinfo : EIATTR_SPARSE_MMA_MASK
	.align		4
.L_33:
        /*0048*/ 	.byte	0x03, 0x50
        /*004a*/ 	.short	0x0000


	//----- nvinfo : EIATTR_MAXREG_COUNT
	.align		4
        /*004c*/ 	.byte	0x03, 0x1b
        /*004e*/ 	.short	0x00ff


	//----- nvinfo : EIATTR_MERCURY_ISA_VERSION
	.align		4
        /*0050*/ 	.byte	0x03, 0x5f
        /*0052*/ 	.short	0x0101


	//----- nvinfo : EIATTR_VRC_CTA_INIT_COUNT
	.align		4
        /*0054*/ 	.byte	0x02, 0x4a
	.zero		1
	.zero		1


	//----- nvinfo : EIATTR_EXIT_INSTR_OFFSETS
	.align		4
        /*0058*/ 	.byte	0x04, 0x1c
        /*005a*/ 	.short	(.L_35 - .L_34)


	//   ....[0]....
.L_34:
        /*005c*/ 	.word	0x000000c0


	//   ....[1]....
        /*0060*/ 	.word	0x00000a90


	//----- nvinfo : EIATTR_CBANK_PARAM_SIZE
	.align		4
.L_35:
        /*0064*/ 	.byte	0x03, 0x19
        /*0066*/ 	.short	0x001c


	//----- nvinfo : EIATTR_PARAM_CBANK
	.align		4
        /*0068*/ 	.byte	0x04, 0x0a
        /*006a*/ 	.short	(.L_37 - .L_36)
	.align		4
.L_36:
        /*006c*/ 	.word	index@(.nv.constant0._Z12naive_matmulPKfS0_Pfi)
        /*0070*/ 	.short	0x0380
        /*0072*/ 	.short	0x001c


	//----- nvinfo : EIATTR_SW_WAR
	.align		4
.L_37:
        /*0074*/ 	.byte	0x04, 0x36
        /*0076*/ 	.short	(.L_39 - .L_38)
.L_38:
        /*0078*/ 	.word	0x00000008
.L_39:


//--------------------- .nv.info._Z17warp_shuffle_testPfS_i --------------------------
	.section	.nv.info._Z17warp_shuffle_testPfS_i,"",@"SHT_CUDA_INFO"
	.sectionflags	@""
	.align	4


	//----- nvinfo : EIATTR_CUDA_API_VERSION
	.align		4
        /*0000*/ 	.byte	0x04, 0x37
        /*0002*/ 	.short	(.L_41 - .L_40)
.L_40:
        /*0004*/ 	.word	0x00000082


	//----- nvinfo : EIATTR_KPARAM_INFO
	.align		4
.L_41:
        /*0008*/ 	.byte	0x04, 0x17
        /*000a*/ 	.short	(.L_43 - .L_42)
.L_42:
        /*000c*/ 	.word	0x00000000
        /*0010*/ 	.short	0x0002
        /*0012*/ 	.short	0x0010
        /*0014*/ 	.byte	0x00, 0xf0, 0x11, 0x00


	//----- nvinfo : EIATTR_KPARAM_INFO
	.align		4
.L_43:
        /*0018*/ 	.byte	0x04, 0x17
        /*001a*/ 	.short	(.L_45 - .L_44)
.L_44:
        /*001c*/ 	.word	0x00000000
        /*0020*/ 	.short	0x0001
        /*0022*/ 	.short	0x0008
        /*0024*/ 	.byte	0x00, 0xf5, 0x21, 0x00


	//----- nvinfo : EIATTR_KPARAM_INFO
	.align		4
.L_45:
        /*0028*/ 	.byte	0x04, 0x17
        /*002a*/ 	.short	(.L_47 - .L_46)
.L_46:
        /*002c*/ 	.word	0x00000000
        /*0030*/ 	.short	0x0000
        /*0032*/ 	.short	0x0000
        /*0034*/ 	.byte	0x00, 0xf5, 0x21, 0x00


	//----- nvinfo : EIATTR_SPARSE_MMA_MASK
	.align		4
.L_47:
        /*0038*/ 	.byte	0x03, 0x50
        /*003a*/ 	.short	0x0000


	//----- nvinfo : EIATTR_MAXREG_COUNT
	.align		4
        /*003c*/ 	.byte	0x03, 0x1b
        /*003e*/ 	.short	0x00ff


	//----- nvinfo : EIATTR_MERCURY_ISA_VERSION
	.align		4
        /*0040*/ 	.byte	0x03, 0x5f
        /*0042*/ 	.short	0x0101


	//----- nvinfo : EIATTR_COOP_GROUP_MASK_REGIDS
	.align		4
        /*0044*/ 	.byte	0x04, 0x29
        /*0046*/ 	.short	(.L_49 - .L_48)


	//   ....[0]....
.L_48:
        /*0048*/ 	.word	0xffffffff


	//----- nvinfo : EIATTR_COOP_GROUP_INSTR_OFFSETS
	.align		4
.L_49:
        /*004c*/ 	.byte	0x04, 0x28
        /*004e*/ 	.short	(.L_51 - .L_50)


	//   ....[0]....
.L_50:
        /*0050*/ 	.word	0x000000e0


	//----- nvinfo : EIATTR_VRC_CTA_INIT_COUNT
	.align		4
.L_51:
        /*0054*/ 	.byte	0x02, 0x4a
	.zero		1
	.zero		1


	//----- nvinfo : EIATTR_EXIT_INSTR_OFFSETS
	.align		4
        /*0058*/ 	.byte	0x04, 0x1c
        /*005a*/ 	.short	(.L_53 - .L_52)


	//   ....[0]....
.L_52:
        /*005c*/ 	.word	0x00000070


	//   ....[1]....
        /*0060*/ 	.word	0x00000110


	//----- nvinfo : EIATTR_CBANK_PARAM_SIZE
	.align		4
.L_53:
        /*0064*/ 	.byte	0x03, 0x19
        /*0066*/ 	.short	0x0014


	//----- nvinfo : EIATTR_PARAM_CBANK
	.align		4
        /*0068*/ 	.byte	0x04, 0x0a
        /*006a*/ 	.short	(.L_55 - .L_54)
	.align		4
.L_54:
        /*006c*/ 	.word	index@(.nv.constant0._Z17warp_shuffle_testPfS_i)
        /*0070*/ 	.short	0x0380
        /*0072*/ 	.short	0x0014


	//----- nvinfo : EIATTR_SW_WAR
	.align		4
.L_55:
        /*0074*/ 	.byte	0x04, 0x36
        /*0076*/ 	.short	(.L_57 - .L_56)
.L_56:
        /*0078*/ 	.word	0x00000008
.L_57:


//--------------------- .nv.info._Z18shared_memory_testPfS_i --------------------------
	.section	.nv.info._Z18shared_memory_testPfS_i,"",@"SHT_CUDA_INFO"
	.sectionflags	@""
	.align	4


	//----- nvinfo : EIATTR_CUDA_API_VERSION
	.align		4
        /*0000*/ 	.byte	0x04, 0x37
        /*0002*/ 	.short	(.L_59 - .L_58)
.L_58:
        /*0004*/ 	.word	0x00000082


	//----- nvinfo : EIATTR_KPARAM_INFO
	.align		4
.L_59:
        /*0008*/ 	.byte	0x04, 0x17
        /*000a*/ 	.short	(.L_61 - .L_60)
.L_60:
        /*000c*/ 	.word	0x00000000
        /*0010*/ 	.short	0x0002
        /*0012*/ 	.short	0x0010
        /*0014*/ 	.byte	0x00, 0xf0, 0x11, 0x00


	//----- nvinfo : EIATTR_KPARAM_INFO
	.align		4
.L_61:
        /*0018*/ 	.byte	0x04, 0x17
        /*001a*/ 	.short	(.L_63 - .L_62)
.L_62:
        /*001c*/ 	.word	0x00000000
        /*0020*/ 	.short	0x0001
        /*0022*/ 	.short	0x0008
        /*0024*/ 	.byte	0x00, 0xf5, 0x21, 0x00


	//----- nvinfo : EIATTR_KPARAM_INFO
	.align		4
.L_63:
        /*0028*/ 	.byte	0x04, 0x17
        /*002a*/ 	.short	(.L_65 - .L_64)
.L_64:
        /*002c*/ 	.word	0x00000000
        /*0030*/ 	.short	0x0000
        /*0032*/ 	.short	0x0000
        /*0034*/ 	.byte	0x00, 0xf5, 0x21, 0x00


	//----- nvinfo : EIATTR_SPARSE_MMA_MASK
	.align		4
.L_65:
        /*0038*/ 	.byte	0x03, 0x50
        /*003a*/ 	.short	0x0000


	//----- nvinfo : EIATTR_MAXREG_COUNT
	.align		4
        /*003c*/ 	.byte	0x03, 0x1b
        /*003e*/ 	.short	0x00ff


	//----- nvinfo : EIATTR_NUM_BARRIERS
	.align		4
        /*0040*/ 	.byte	0x02, 0x4c
        /*0042*/ 	.byte	0x01
	.zero		1


	//----- nvinfo : EIATTR_MERCURY_ISA_VERSION
	.align		4
        /*0044*/ 	.byte	0x03, 0x5f
        /*0046*/ 	.short	0x0101


	//----- nvinfo : EIATTR_VRC_CTA_INIT_COUNT
	.align		4
        /*0048*/ 	.byte	0x02, 0x4a
	.zero		1
	.zero		1


	//----- nvinfo : EIATTR_EXIT_INSTR_OFFSETS
	.align		4
        /*004c*/ 	.byte	0x04, 0x1c
        /*004e*/ 	.short	(.L_67 - .L_66)


	//   ....[0]....
.L_66:
        /*0050*/ 	.word	0x000001a0


	//   ....[1]....
        /*0054*/ 	.word	0x000001f0


	//----- nvinfo : EIATTR_CBANK_PARAM_SIZE
	.align		4
.L_67:
        /*0058*/ 	.byte	0x03, 0x19
        /*005a*/ 	.short	0x0014


	//----- nvinfo : EIATTR_PARAM_CBANK
	.align		4
        /*005c*/ 	.byte	0x04, 0x0a
        /*005e*/ 	.short	(.L_69 - .L_68)
	.align		4
.L_68:
        /*0060*/ 	.word	index@(.nv.constant0._Z18shared_memory_testPfS_i)
        /*0064*/ 	.short	0x0380
        /*0066*/ 	.short	0x0014


	//----- nvinfo : EIATTR_SW_WAR
	.align		4
.L_69:
        /*0068*/ 	.byte	0x04, 0x36
        /*006a*/ 	.short	(.L_71 - .L_70)
.L_70:
        /*006c*/ 	.word	0x00000008
.L_71:


//--------------------- .nv.info._Z15vector_add_testPKfS0_Pfi --------------------------
	.section	.nv.info._Z15vector_add_testPKfS0_Pfi,"",@"SHT_CUDA_INFO"
	.sectionflags	@""
	.align	4


	//----- nvinfo : EIATTR_CUDA_API_VERSION
	.align		4
        /*0000*/ 	.byte	0x04, 0x37
        /*0002*/ 	.short	(.L_73 - .L_72)
.L_72:
        /*0004*/ 	.word	0x00000082


	//----- nvinfo : EIATTR_KPARAM_INFO
	.align		4
.L_73:
        /*0008*/ 	.byte	0x04, 0x17
        /*000a*/ 	.short	(.L_75 - .L_74)
.L_74:
        /*000c*/ 	.word	0x00000000
        /*0010*/ 	.short	0x0003
        /*0012*/ 	.short	0x0018
        /*0014*/ 	.byte	0x00, 0xf0, 0x11, 0x00


	//----- nvinfo : EIATTR_KPARAM_INFO
	.align		4
.L_75:
        /*0018*/ 	.byte	0x04, 0x17
        /*001a*/ 	.short	(.L_77 - .L_76)
.L_76:
        /*001c*/ 	.word	0x00000000
        /*0020*/ 	.short	0x0002
        /*0022*/ 	.short	0x0010
        /*0024*/ 	.byte	0x00, 0xf5, 0x21, 0x00


	//----- nvinfo : EIATTR_KPARAM_INFO
	.align		4
.L_77:
        /*0028*/ 	.byte	0x04, 0x17
        /*002a*/ 	.short	(.L_79 - .L_78)
.L_78:
        /*002c*/ 	.word	0x00000000
        /*0030*/ 	.short	0x0001
        /*0032*/ 	.short	0x0008
        /*0034*/ 	.byte	0x00, 0xf5, 0x21, 0x00


	//----- nvinfo : EIATTR_KPARAM_INFO
	.align		4
.L_79:
        /*0038*/ 	.byte	0x04, 0x17
        /*003a*/ 	.short	(.L_81 - .L_80)
.L_80:
        /*003c*/ 	.word	0x00000000
        /*0040*/ 	.short	0x0000
        /*0042*/ 	.short	0x0000
        /*0044*/ 	.byte	0x00, 0xf5, 0x21, 0x00


	//----- nvinfo : EIATTR_SPARSE_MMA_MASK
	.align		4
.L_81:
        /*0048*/ 	.byte	0x03, 0x50
        /*004a*/ 	.short	0x0000


	//----- nvinfo : EIATTR_MAXREG_COUNT
	.align		4
        /*004c*/ 	.byte	0x03, 0x1b
        /*004e*/ 	.short	0x00ff


	//----- nvinfo : EIATTR_MERCURY_ISA_VERSION
	.align		4
        /*0050*/ 	.byte	0x03, 0x5f
        /*0052*/ 	.short	0x0101


	//----- nvinfo : EIATTR_VRC_CTA_INIT_COUNT
	.align		4
        /*0054*/ 	.byte	0x02, 0x4a
	.zero		1
	.zero		1


	//----- nvinfo : EIATTR_EXIT_INSTR_OFFSETS
	.align		4
        /*0058*/ 	.byte	0x04, 0x1c
        /*005a*/ 	.short	(.L_83 - .L_82)


	//   ....[0]....
.L_82:
        /*005c*/ 	.word	0x00000070


	//   ....[1]....
        /*0060*/ 	.word	0x00000130


	//----- nvinfo : EIATTR_CBANK_PARAM_SIZE
	.align		4
.L_83:
        /*0064*/ 	.byte	0x03, 0x19
        /*0066*/ 	.short	0x001c


	//----- nvinfo : EIATTR_PARAM_CBANK
	.align		4
        /*0068*/ 	.byte	0x04, 0x0a
        /*006a*/ 	.short	(.L_85 - .L_84)
	.align		4
.L_84:
        /*006c*/ 	.word	index@(.nv.constant0._Z15vector_add_testPKfS0_Pfi)
        /*0070*/ 	.short	0x0380
        /*0072*/ 	.short	0x001c


	//----- nvinfo : EIATTR_SW_WAR
	.align		4
.L_85:
        /*0074*/ 	.byte	0x04, 0x36
        /*0076*/ 	.short	(.L_87 - .L_86)
.L_86:
        /*0078*/ 	.word	0x00000008
.L_87:


//--------------------- .nv.callgraph             --------------------------
	.section	.nv.callgraph,"",@"SHT_CUDA_CALLGRAPH"
	.align	4
	.sectionentsize	8
	.align		4
        /*0000*/ 	.word	0x00000000
	.align		4
        /*0004*/ 	.word	0xffffffff
	.align		4
        /*0008*/ 	.word	0x00000000
	.align		4
        /*000c*/ 	.word	0xfffffffe
	.align		4
        /*0010*/ 	.word	0x00000000
	.align		4
        /*0014*/ 	.word	0xfffffffd
	.align		4
        /*0018*/ 	.word	0x00000000
	.align		4
        /*001c*/ 	.word	0xfffffffc


//--------------------- .text._Z12naive_matmulPKfS0_Pfi --------------------------
	.section	.text._Z12naive_matmulPKfS0_Pfi,"ax",@progbits
	.align	128
        .global         _Z12naive_matmulPKfS0_Pfi
        .type           _Z12naive_matmulPKfS0_Pfi,@function
        .size           _Z12naive_matmulPKfS0_Pfi,(.L_x_8 - _Z12naive_matmulPKfS0_Pfi)
        .other          _Z12naive_matmulPKfS0_Pfi,@"STO_CUDA_ENTRY STV_DEFAULT"
_Z12naive_matmulPKfS0_Pfi:
.text._Z12naive_matmulPKfS0_Pfi:
[----:B------:R-:W-:Y:S01]  /*0000*/  LDC R1, c[0x0][0x37c] ;  /* 0x0000df00ff017b82 */ /* 0x000fe20000000800 */
[----:B------:R-:W0:Y:S07]  /*0010*/  S2R R0, SR_TID.Y ;  /* 0x0000000000007919 */ /* 0x000e2e0000002200 */
[----:B------:R-:W0:Y:S01]  /*0020*/  S2UR UR4, SR_CTAID.Y ;  /* 0x00000000000479c3 */ /* 0x000e220000002600 */
[----:B------:R-:W1:Y:S01]  /*0030*/  LDCU UR20, c[0x0][0x398] ;  /* 0x00007300ff1477ac */ /* 0x000e620008000800 */
[----:B------:R-:W2:Y:S06]  /*0040*/  S2R R3, SR_TID.X ;  /* 0x0000000000037919 */ /* 0x000eac0000002100 */
[----:B------:R-:W0:Y:S08]  /*0050*/  LDC R13, c[0x0][0x364] ;  /* 0x0000d900ff0d7b82 */ /* 0x000e300000000800 */
[----:B------:R-:W2:Y:S08]  /*0060*/  S2UR UR5, SR_CTAID.X ;  /* 0x00000000000579c3 */ /* 0x000eb00000002500 */
[----:B------:R-:W2:Y:S01]  /*0070*/  LDC R2, c[0x0][0x360] ;  /* 0x0000d800ff027b82 */ /* 0x000ea20000000800 */
[----:B0-----:R-:W-:-:S02]  /*0080*/  IMAD R13, R13, UR4, R0 ;  /* 0x000000040d0d7c24 */ /* 0x001fc4000f8e0200 */
[----:B--2---:R-:W-:-:S05]  /*0090*/  IMAD R0, R2, UR5, R3 ;  /* 0x0000000502007c24 */ /* 0x004fca000f8e0203 */
[----:B------:R-:W-:-:S04]  /*00a0*/  VIMNMX R2, PT, PT, R13, R0, !PT ;  /* 0x000000000d027248 */ /* 0x000fc80007fe0100 */
[----:B-1----:R-:W-:-:S13]  /*00b0*/  ISETP.GE.AND P0, PT, R2, UR20, PT ;  /* 0x0000001402007c0c */ /* 0x002fda000bf06270 */
[----:B------:R-:W-:Y:S05]  /*00c0*/  @P0 EXIT ;  /* 0x000000000000094d */ /* 0x000fea0003800000 */
[----:B------:R-:W-:Y:S01]  /*00d0*/  UISETP.GE.U32.AND UP0, UPT, UR20, 0x8, UPT ;  /* 0x000000081400788c */ /* 0x000fe2000bf06070 */
[----:B------:R-:W-:Y:S02]  /*00e0*/  HFMA2 R12, -RZ, RZ, 0, 0 ;  /* 0x00000000ff0c7431 */ /* 0x000fe400000001ff */
[----:B------:R-:W-:Y:S01]  /*00f0*/  IMAD R13, R13, UR20, RZ ;  /* 0x000000140d0d7c24 */ /* 0x000fe2000f8e02ff */
[----:B------:R-:W-:Y:S01]  /*0100*/  UMOV UR4, URZ ;  /* 0x000000ff00047c82 */ /* 0x000fe20008000000 */
[----:B------:R-:W0:Y:S04]  /*0110*/  LDCU.64 UR18, c[0x0][0x358] ;  /* 0x00006b00ff1277ac */ /* 0x000e280008000a00 */
[----:B------:R-:W-:Y:S05]  /*0120*/  BRA.U !UP0, `(.L_x_0) ;  /* 0x0000000508047547 */ /* 0x000fea000b800000 */
[----:B------:R-:W1:Y:S01]  /*0130*/  LDCU.128 UR24, c[0x0][0x380] ;  /* 0x00007000ff1877ac */ /* 0x000e620008000c00 */
[----:B------:R-:W-:Y:S02]  /*0140*/  MOV R12, RZ ;  /* 0x000000ff000c7202 */ /* 0x000fe40000000f00 */
[----:B------:R-:W-:Y:S01]  /*0150*/  MOV R14, R0 ;  /* 0x00000000000e7202 */ /* 0x000fe20000000f00 */
[----:B------:R-:W-:-:S04]  /*0160*/  ULOP3.LUT UR4, UR20, 0x7ffffff8, URZ, 0xc0, !UPT ;  /* 0x7ffffff814047892 */ /* 0x000fc8000f8ec0ff */
[----:B------:R-:W-:Y:S01]  /*0170*/  UIADD3 UR5, UPT, UPT, -UR4, URZ, URZ ;  /* 0x000000ff04057290 */ /* 0x000fe2000fffe1ff */
[----:B-1----:R-:W-:Y:S01]  /*0180*/  MOV R2, UR24 ;  /* 0x0000001800027c02 */ /* 0x002fe20008000f00 */
[----:B------:R-:W-:Y:S01]  /*0190*/  UIMAD.WIDE UR6, UR20, 0x8, UR26 ;  /* 0x00000008140678a5 */ /* 0x000fe2000f8e021a */
[----:B------:R-:W-:Y:S01]  /*01a0*/  MOV R3, UR25 ;  /* 0x0000001900037c02 */ /* 0x000fe20008000f00 */
[----:B------:R-:W-:Y:S02]  /*01b0*/  UIMAD.WIDE UR8, UR20, 0xc, UR26 ;  /* 0x0000000c140878a5 */ /* 0x000fe4000f8e021a */
[----:B------:R-:W-:Y:S01]  /*01c0*/  UIMAD.WIDE UR10, UR20, 0x10, UR26 ;  /* 0x00000010140a78a5 */ /* 0x000fe2000f8e021a */
[----:B------:R-:W-:Y:S01]  /*01d0*/  IMAD.WIDE.U32 R2, R13, 0x4, R2 ;  /* 0x000000040d027825 */ /* 0x000fe200078e0002 */
[----:B------:R-:W-:Y:S02]  /*01e0*/  UIMAD.WIDE UR12, UR20, 0x14, UR26 ;  /* 0x00000014140c78a5 */ /* 0x000fe4000f8e021a */
[----:B------:R-:W-:Y:S01]  /*01f0*/  UIMAD.WIDE UR14, UR20, 0x18, UR26 ;  /* 0x00000018140e78a5 */ /* 0x000fe2000f8e021a */
[----:B------:R-:W-:Y:S01]  /*0200*/  IADD3 R2, P0, PT, R2, 0x10, RZ ;  /* 0x0000001002027810 */ /* 0x000fe20007f1e0ff */
[----:B------:R-:W-:-:S03]  /*0210*/  UIMAD.WIDE UR16, UR20, 0x1c, UR26 ;  /* 0x0000001c141078a5 */ /* 0x000fc6000f8e021a */
[----:B------:R-:W-:-:S09]  /*0220*/  IADD3.X R3, PT, PT, RZ, R3, RZ, P0, !PT ;  /* 0x00000003ff037210 */ /* 0x000fd200007fe4ff */
.L_x_1:
[----:B------:R-:W-:Y:S01]  /*0230*/  UIMAD.WIDE UR22, UR20, 0x4, UR26 ;  /* 0x00000004141678a5 */ /* 0x000fe2000f8e021a */
[----:B------:R-:W-:Y:S02]  /*0240*/  IMAD.MOV.U32 R23, RZ, RZ, 0x4 ;  /* 0x00000004ff177424 */ /* 0x000fe400078e00ff */
[----:B------:R-:W-:Y:S01]  /*0250*/  HFMA2 R11, -RZ, RZ, 0, 2.384185791015625e-07 ;  /* 0x00000004ff0b7431 */ /* 0x000fe200000001ff */
[----:B------:R-:W-:Y:S01]  /*0260*/  MOV R25, 0x4 ;  /* 0x0000000400197802 */ /* 0x000fe20000000f00 */
[----:B0-----:R-:W2:Y:S01]  /*0270*/  LDG.E R21, desc[UR18][R2.64+-0x10] ;  /* 0xfffff01202157981 */ /* 0x001ea2000c1e1900 */
[C---:B------:R-:W-:Y:S01]  /*0280*/  IMAD.WIDE R22, R14.reuse, R23, UR26 ;  /* 0x0000001a0e167e25 */ /* 0x040fe2000f8e0217 */
[----:B------:R-:W-:Y:S02]  /*0290*/  MOV R8, UR22 ;  /* 0x0000001600087c02 */ /* 0x000fe40008000f00 */
[----:B------:R-:W-:Y:S01]  /*02a0*/  MOV R9, UR23 ;  /* 0x0000001700097c02 */ /* 0x000fe20008000f00 */
[----:B------:R-:W3:Y:S02]  /*02b0*/  LDG.E R19, desc[UR18][R2.64+-0xc] ;  /* 0xfffff41202137981 */ /* 0x000ee4000c1e1900 */
[----:B------:R-:W-:-:S02]  /*02c0*/  IMAD.WIDE R8, R14, 0x4, R8 ;  /* 0x000000040e087825 */ /* 0x000fc400078e0208 */
[----:B------:R-:W2:Y:S01]  /*02d0*/  LDG.E R22, desc[UR18][R22.64] ;  /* 0x0000001216167981 */ /* 0x000ea2000c1e1900 */
[----:B------:R-:W-:Y:S01]  /*02e0*/  MOV R5, 0x4 ;  /* 0x0000000400057802 */ /* 0x000fe20000000f00 */
[C---:B------:R-:W-:Y:S02]  /*02f0*/  IMAD.WIDE R24, R14.reuse, R25, UR6 ;  /* 0x000000060e187e25 */ /* 0x040fe4000f8e0219 */
[----:B------:R0:W3:Y:S02]  /*0300*/  LDG.E R20, desc[UR18][R8.64] ;  /* 0x0000001208147981 */ /* 0x0000e4000c1e1900 */
[----:B------:R-:W-:Y:S02]  /*0310*/  IMAD.WIDE R10, R14, R11, UR8 ;  /* 0x000000080e0a7e25 */ /* 0x000fe4000f8e020b */
[----:B------:R-:W4:Y:S04]  /*0320*/  LDG.E R18, desc[UR18][R24.64] ;  /* 0x0000001218127981 */ /* 0x000f28000c1e1900 */
[----:B------:R-:W4:Y:S01]  /*0330*/  LDG.E R17, desc[UR18][R2.64+-0x8] ;  /* 0xfffff81202117981 */ /* 0x000f22000c1e1900 */
[----:B0-----:R-:W-:-:S02]  /*0340*/  HFMA2 R9, -RZ, RZ, 0, 2.384185791015625e-07 ;  /* 0x00000004ff097431 */ /* 0x001fc400000001ff */
[----:B------:R-:W-:Y:S01]  /*0350*/  IMAD.MOV.U32 R7, RZ, RZ, 0x4 ;  /* 0x00000004ff077424 */ /* 0x000fe200078e00ff */
[----:B------:R0:W5:Y:S01]  /*0360*/  LDG.E R16, desc[UR18][R10.64] ;  /* 0x000000120a107981 */ /* 0x000162000c1e1900 */
[----:B------:R-:W-:-:S03]  /*0370*/  IMAD.WIDE R4, R14, R5, UR10 ;  /* 0x0000000a0e047e25 */ /* 0x000fc6000f8e0205 */
[----:B------:R-:W5:Y:S01]  /*0380*/  LDG.E R15, desc[UR18][R2.64+-0x4] ;  /* 0xfffffc12020f7981 */ /* 0x000f62000c1e1900 */
[C---:B------:R-:W-:Y:S01]  /*0390*/  IMAD.WIDE R6, R14.reuse, R7, UR12 ;  /* 0x0000000c0e067e25 */ /* 0x040fe2000f8e0207 */
[----:B------:R-:W-:Y:S02]  /*03a0*/  MOV R27, 0x4 ;  /* 0x00000004001b7802 */ /* 0x000fe40000000f00 */
[----:B------:R1:W5:Y:S01]  /*03b0*/  LDG.E R4, desc[UR18][R4.64] ;  /* 0x0000001204047981 */ /* 0x000362000c1e1900 */
[----:B------:R-:W-:-:S03]  /*03c0*/  IMAD.WIDE R8, R14, R9, UR14 ;  /* 0x0000000e0e087e25 */ /* 0x000fc6000f8e0209 */
[----:B------:R-:W5:Y:S01]  /*03d0*/  LDG.E R23, desc[UR18][R2.64] ;  /* 0x0000001202177981 */ /* 0x000f62000c1e1900 */
[----:B0-----:R-:W-:-:S03]  /*03e0*/  IMAD.WIDE R10, R14, R27, UR16 ;  /* 0x000000100e0a7e25 */ /* 0x001fc6000f8e021b */
[----:B------:R-:W5:Y:S04]  /*03f0*/  LDG.E R7, desc[UR18][R6.64] ;  /* 0x0000001206077981 */ /* 0x000f68000c1e1900 */
[----:B------:R-:W5:Y:S04]  /*0400*/  LDG.E R24, desc[UR18][R2.64+0x4] ;  /* 0x0000041202187981 */ /* 0x000f68000c1e1900 */
[----:B------:R-:W5:Y:S04]  /*0410*/  LDG.E R8, desc[UR18][R8.64] ;  /* 0x0000001208087981 */ /* 0x000f68000c1e1900 */
[----:B------:R-:W5:Y:S04]  /*0420*/  LDG.E R25, desc[UR18][R2.64+0x8] ;  /* 0x0000081202197981 */ /* 0x000f68000c1e1900 */
[----:B------:R-:W5:Y:S04]  /*0430*/  LDG.E R10, desc[UR18][R10.64] ;  /* 0x000000120a0a7981 */ /* 0x000f68000c1e1900 */
[----:B------:R0:W5:Y:S01]  /*0440*/  LDG.E R27, desc[UR18][R2.64+0xc] ;  /* 0x00000c12021b7981 */ /* 0x000162000c1e1900 */
[----:B------:R-:W-:-:S04]  /*0450*/  UIADD3 UR5, UPT, UPT, UR5, 0x8, URZ ;  /* 0x0000000805057890 */ /* 0x000fc8000fffe0ff */
[----:B------:R-:W-:Y:S01]  /*0460*/  UISETP.NE.AND UP0, UPT, UR5, URZ, UPT ;  /* 0x000000ff0500728c */ /* 0x000fe2000bf05270 */
[----:B-1----:R-:W-:Y:S02]  /*0470*/  MOV R5, UR20 ;  /* 0x0000001400057c02 */ /* 0x002fe40008000f00 */
[----:B0-----:R-:W-:Y:S02]  /*0480*/  IADD3 R2, P0, PT, R2, 0x20, RZ ;  /* 0x0000002002027810 */ /* 0x001fe40007f1e0ff */
[----:B------:R-:W-:Y:S02]  /*0490*/  LEA R14, R5, R14, 0x3 ;  /* 0x0000000e050e7211 */ /* 0x000fe400078e18ff */
[----:B------:R-:W-:Y:S01]  /*04a0*/  IADD3.X R3, PT, PT, RZ, R3, RZ, P0, !PT ;  /* 0x00000003ff037210 */ /* 0x000fe200007fe4ff */
[----:B--2---:R-:W-:-:S04]  /*04b0*/  FFMA R22, R21, R22, R12 ;  /* 0x0000001615167223 */ /* 0x004fc8000000000c */
[----:B---3--:R-:W-:-:S04]  /*04c0*/  FFMA R20, R19, R20, R22 ;  /* 0x0000001413147223 */ /* 0x008fc80000000016 */
[----:B----4-:R-:W-:-:S04]  /*04d0*/  FFMA R18, R17, R18, R20 ;  /* 0x0000001211127223 */ /* 0x010fc80000000014 */
[----:B-----5:R-:W-:-:S04]  /*04e0*/  FFMA R16, R15, R16, R18 ;  /* 0x000000100f107223 */ /* 0x020fc80000000012 */
[----:B------:R-:W-:-:S04]  /*04f0*/  FFMA R23, R23, R4, R16 ;  /* 0x0000000417177223 */ /* 0x000fc80000000010 */
[----:B------:R-:W-:-:S04]  /*0500*/  FFMA R24, R24, R7, R23 ;  /* 0x0000000718187223 */ /* 0x000fc80000000017 */
[----:B------:R-:W-:-:S04]  /*0510*/  FFMA R8, R25, R8, R24 ;  /* 0x0000000819087223 */ /* 0x000fc80000000018 */
[----:B------:R-:W-:Y:S01]  /*0520*/  FFMA R12, R27, R10, R8 ;  /* 0x0000000a1b0c7223 */ /* 0x000fe20000000008 */
[----:B------:R-:W-:Y:S06]  /*0530*/  BRA.U UP0, `(.L_x_1) ;  /* 0xfffffffd003c7547 */ /* 0x000fec000b83ffff */
.L_x_0:
[----:B------:R-:W-:-:S04]  /*0540*/  ULOP3.LUT UR6, UR20, 0x7, URZ, 0xc0, !UPT ;  /* 0x0000000714067892 */ /* 0x000fc8000f8ec0ff */
[----:B------:R-:W-:-:S09]  /*0550*/  UISETP.NE.AND UP0, UPT, UR6, URZ, UPT ;  /* 0x000000ff0600728c */ /* 0x000fd2000bf05270 */
[----:B------:R-:W-:Y:S05]  /*0560*/  BRA.U !UP0, `(.L_x_2) ;  /* 0x0000000508387547 */ /* 0x000fea000b800000 */
[----:B------:R-:W-:Y:S02]  /*0570*/  UISETP.GE.U32.AND UP0, UPT, UR6, 0x4, UPT ;  /* 0x000000040600788c */ /* 0x000fe4000bf06070 */
[----:B------:R-:W-:-:S04]  /*0580*/  ULOP3.LUT UR5, UR20, 0x3, URZ, 0xc0, !UPT ;  /* 0x0000000314057892 */ /* 0x000fc8000f8ec0ff */
[----:B------:R-:W-:-:S03]  /*0590*/  UISETP.NE.AND UP1, UPT, UR5, URZ, UPT ;  /* 0x000000ff0500728c */ /* 0x000fc6000bf25270 */
[----:B------:R-:W-:Y:S08]  /*05a0*/  BRA.U !UP0, `(.L_x_3) ;  /* 0x00000001087c7547 */ /* 0x000ff0000b800000 */
[----:B------:R-:W1:Y:S01]  /*05b0*/  LDC.64 R6, c[0x0][0x388] ;  /* 0x0000e200ff067b82 */ /* 0x000e620000000a00 */
[----:B------:R-:W2:Y:S01]  /*05c0*/  LDCU.64 UR6, c[0x0][0x380] ;  /* 0x00007000ff0677ac */ /* 0x000ea20008000a00 */
[----:B------:R-:W-:Y:S01]  /*05d0*/  IMAD.U32 R9, RZ, RZ, UR4 ;  /* 0x00000004ff097e24 */ /* 0x000fe2000f8e00ff */
[C---:B------:R-:W-:Y:S02]  /*05e0*/  IADD3 R3, PT, PT, R13.reuse, UR4, RZ ;  /* 0x000000040d037c10 */ /* 0x040fe4000fffe0ff */
[----:B------:R-:W-:Y:S01]  /*05f0*/  IADD3 R10, P0, PT, R13, UR4, RZ ;  /* 0x000000040d0a7c10 */ /* 0x000fe2000ff1e0ff */
[----:B------:R-:W-:Y:S01]  /*0600*/  IMAD R9, R9, UR20, R0 ;  /* 0x0000001409097c24 */ /* 0x000fe2000f8e0200 */
[----:B------:R-:W-:Y:S01]  /*0610*/  MOV R11, UR20 ;  /* 0x00000014000b7c02 */ /* 0x000fe20008000f00 */
[----:B------:R-:W3:Y:S01]  /*0620*/  LDC.64 R4, c[0x0][0x380] ;  /* 0x0000e000ff047b82 */ /* 0x000ee20000000a00 */
[----:B------:R-:W-:Y:S01]  /*0630*/  MOV R15, UR20 ;  /* 0x00000014000f7c02 */ /* 0x000fe20008000f00 */
[----:B-1----:R-:W-:Y:S01]  /*0640*/  IMAD.WIDE R6, R9, 0x4, R6 ;  /* 0x0000000409067825 */ /* 0x002fe200078e0206 */
[----:B------:R-:W-:-:S05]  /*0650*/  MOV R9, UR20 ;  /* 0x0000001400097c02 */ /* 0x000fca0008000f00 */
[----:B------:R-:W-:Y:S02]  /*0660*/  IMAD.WIDE R8, R9, 0x4, R6 ;  /* 0x0000000409087825 */ /* 0x000fe400078e0206 */
[----:B0-----:R-:W4:Y:S02]  /*0670*/  LDG.E R6, desc[UR18][R6.64] ;  /* 0x0000001206067981 */ /* 0x001f24000c1e1900 */
[----:B---3--:R-:W-:Y:S01]  /*0680*/  IMAD.WIDE.U32 R4, R3, 0x4, R4 ;  /* 0x0000000403047825 */ /* 0x008fe200078e0004 */
[----:B------:R-:W-:Y:S01]  /*0690*/  IADD3.X R3, PT, PT, RZ, RZ, RZ, P0, !PT ;  /* 0x000000ffff037210 */ /* 0x000fe200007fe4ff */
[----:B------:R-:W3:Y:S01]  /*06a0*/  LDG.E R17, desc[UR18][R8.64] ;  /* 0x0000001208117981 */ /* 0x000ee2000c1e1900 */
[----:B--2---:R-:W-:-:S03]  /*06b0*/  LEA R2, P0, R10, UR6, 0x2 ;  /* 0x000000060a027c11 */ /* 0x004fc6000f8010ff */
[----:B------:R-:W4:Y:S01]  /*06c0*/  LDG.E R5, desc[UR18][R4.64] ;  /* 0x0000001204057981 */ /* 0x000f22000c1e1900 */
[----:B------:R-:W-:Y:S01]  /*06d0*/  LEA.HI.X R3, R10, UR7, R3, 0x2, P0 ;  /* 0x000000070a037c11 */ /* 0x000fe200080f1403 */
[----:B------:R-:W-:-:S04]  /*06e0*/  IMAD.WIDE R10, R11, 0x4, R8 ;  /* 0x000000040b0a7825 */ /* 0x000fc800078e0208 */
[----:B------:R-:W3:Y:S01]  /*06f0*/  LDG.E R16, desc[UR18][R2.64+0x4] ;  /* 0x0000041202107981 */ /* 0x000ee2000c1e1900 */
[----:B------:R-:W-:-:S03]  /*0700*/  IMAD.WIDE R14, R15, 0x4, R10 ;  /* 0x000000040f0e7825 */ /* 0x000fc600078e020a */
[----:B------:R-:W2:Y:S04]  /*0710*/  LDG.E R19, desc[UR18][R10.64] ;  /* 0x000000120a137981 */ /* 0x000ea8000c1e1900 */
[----:B------:R-:W2:Y:S04]  /*0720*/  LDG.E R18, desc[UR18][R2.64+0x8] ;  /* 0x0000081202127981 */ /* 0x000ea8000c1e1900 */
[----:B------:R-:W5:Y:S04]  /*0730*/  LDG.E R20, desc[UR18][R2.64+0xc] ;  /* 0x00000c1202147981 */ /* 0x000f68000c1e1900 */
[----:B------:R-:W5:Y:S01]  /*0740*/  LDG.E R14, desc[UR18][R14.64] ;  /* 0x000000120e0e7981 */ /* 0x000f62000c1e1900 */
[----:B------:R-:W-:Y:S01]  /*0750*/  UIADD3 UR4, UPT, UPT, UR4, 0x4, URZ ;  /* 0x0000000404047890 */ /* 0x000fe2000fffe0ff */
[----:B----4-:R-:W-:-:S04]  /*0760*/  FFMA R5, R5, R6, R12 ;  /* 0x0000000605057223 */ /* 0x010fc8000000000c */
[----:B---3--:R-:W-:-:S04]  /*0770*/  FFMA R5, R16, R17, R5 ;  /* 0x0000001110057223 */ /* 0x008fc80000000005 */
[----:B--2---:R-:W-:-:S04]  /*0780*/  FFMA R5, R18, R19, R5 ;  /* 0x0000001312057223 */ /* 0x004fc80000000005 */
[----:B-----5:R-:W-:-:S07]  /*0790*/  FFMA R12, R20, R14, R5 ;  /* 0x0000000e140c7223 */ /* 0x020fce0000000005 */
.L_x_3:
[----:B------:R-:W-:Y:S05]  /*07a0*/  BRA.U !UP1, `(.L_x_2) ;  /* 0x0000000109a87547 */ /* 0x000fea000b800000 */
[----:B------:R-:W-:Y:S01]  /*07b0*/  UISETP.NE.AND UP0, UPT, UR5, 0x1, UPT ;  /* 0x000000010500788c */ /* 0x000fe2000bf05270 */
[----:B------:R-:W-:Y:S01]  /*07c0*/  MOV R7, UR4 ;  /* 0x0000000400077c02 */ /* 0x000fe20008000f00 */
[----:B------:R-:W-:Y:S02]  /*07d0*/  ULOP3.LUT UR5, UR20, 0x1, URZ, 0xc0, !UPT ;  /* 0x0000000114057892 */ /* 0x000fe4000f8ec0ff */
[----:B------:R-:W-:Y:S02]  /*07e0*/  MOV R15, UR20 ;  /* 0x00000014000f7c02 */ /* 0x000fe40008000f00 */
[----:B------:R-:W-:Y:S01]  /*07f0*/  UISETP.NE.U32.AND UP1, UPT, UR5, 0x1, UPT ;  /* 0x000000010500788c */ /* 0x000fe2000bf25070 */
[----:B------:R-:W-:-:S04]  /*0800*/  PLOP3.LUT P1, PT, PT, PT, UP0, 0x80, 0x8 ;  /* 0x000000000008781c */ /* 0x000fc80003f2f008 */
[----:B------:R-:W1:Y:S01]  /*0810*/  @UP0 LDCU.128 UR8, c[0x0][0x380] ;  /* 0x00007000ff0807ac */ /* 0x000e620008000c00 */
[----:B------:R-:W-:Y:S01]  /*0820*/  PLOP3.LUT P0, PT, PT, PT, UP1, 0x80, 0x8 ;  /* 0x000000000008781c */ /* 0x000fe20003f0f018 */
[----:B------:R-:W2:Y:S04]  /*0830*/  @UP0 LDCU.64 UR6, c[0x0][0x380] ;  /* 0x00007000ff0607ac */ /* 0x000ea80008000a00 */
[----:B------:R-:W3:Y:S03]  /*0840*/  @!UP1 LDCU.128 UR12, c[0x0][0x380] ;  /* 0x00007000ff0c97ac */ /* 0x000ee60008000c00 */
[C---:B------:R-:W-:Y:S02]  /*0850*/  @P1 IADD3 R3, PT, PT, R13.reuse, UR4, RZ ;  /* 0x000000040d031c10 */ /* 0x040fe4000fffe0ff */
[----:B------:R-:W-:Y:S01]  /*0860*/  @P1 IADD3 R6, P2, PT, R13, UR4, RZ ;  /* 0x000000040d061c10 */ /* 0x000fe2000ff5e0ff */
[----:B------:R-:W-:Y:S01]  /*0870*/  @UP0 UIADD3 UR4, UPT, UPT, UR4, 0x2, URZ ;  /* 0x0000000204040890 */ /* 0x000fe2000fffe0ff */
[----:B-1----:R-:W-:Y:S01]  /*0880*/  MOV R11, UR9 ;  /* 0x00000009000b7c02 */ /* 0x002fe20008000f00 */
[----:B------:R-:W-:Y:S01]  /*0890*/  IMAD.U32 R10, RZ, RZ, UR8 ;  /* 0x00000008ff0a7e24 */ /* 0x000fe2000f8e00ff */
[----:B------:R-:W-:-:S02]  /*08a0*/  MOV R4, UR10 ;  /* 0x0000000a00047c02 */ /* 0x000fc40008000f00 */
[----:B------:R-:W-:Y:S01]  /*08b0*/  MOV R5, UR11 ;  /* 0x0000000b00057c02 */ /* 0x000fe20008000f00 */
[----:B------:R-:W-:-:S04]  /*08c0*/  @P1 IMAD.WIDE.U32 R10, R3, 0x4, R10 ;  /* 0x00000004030a1825 */ /* 0x000fc800078e000a */
[----:B------:R-:W-:Y:S01]  /*08d0*/  @P1 IMAD R3, R7, UR20, R0 ;  /* 0x0000001407031c24 */ /* 0x000fe2000f8e0200 */
[----:B------:R-:W-:Y:S01]  /*08e0*/  @P1 IADD3.X R7, PT, PT, RZ, RZ, RZ, P2, !PT ;  /* 0x000000ffff071210 */ /* 0x000fe200017fe4ff */
[----:B------:R-:W-:Y:S01]  /*08f0*/  IMAD.U32 R19, RZ, RZ, UR4 ;  /* 0x00000004ff137e24 */ /* 0x000fe2000f8e00ff */
[C---:B--2---:R-:W-:Y:S01]  /*0900*/  @P1 LEA R2, P2, R6.reuse, UR6, 0x2 ;  /* 0x0000000606021c11 */ /* 0x044fe2000f8410ff */
[----:B------:R-:W-:Y:S01]  /*0910*/  @P1 IMAD.WIDE R4, R3, 0x4, R4 ;  /* 0x0000000403041825 */ /* 0x000fe200078e0204 */
[----:B------:R-:W-:Y:S01]  /*0920*/  @!P0 IADD3 R17, PT, PT, R13, UR4, RZ ;  /* 0x000000040d118c10 */ /* 0x000fe2000fffe0ff */
[----:B0-----:R-:W2:Y:S01]  /*0930*/  @P1 LDG.E R11, desc[UR18][R10.64] ;  /* 0x000000120a0b1981 */ /* 0x001ea2000c1e1900 */
[----:B------:R-:W-:Y:S01]  /*0940*/  @P1 LEA.HI.X R3, R6, UR7, R7, 0x2, P2 ;  /* 0x0000000706031c11 */ /* 0x000fe200090f1407 */
[----:B------:R-:W-:Y:S01]  /*0950*/  @!P0 IMAD R19, R19, UR20, R0 ;  /* 0x0000001413138c24 */ /* 0x000fe2000f8e0200 */
[----:B---3--:R-:W-:Y:S01]  /*0960*/  MOV R6, UR12 ;  /* 0x0000000c00067c02 */ /* 0x008fe20008000f00 */
[----:B------:R-:W-:Y:S01]  /*0970*/  @P1 IMAD.WIDE R14, R15, 0x4, R4 ;  /* 0x000000040f0e1825 */ /* 0x000fe200078e0204 */
[----:B------:R-:W-:Y:S01]  /*0980*/  MOV R7, UR13 ;  /* 0x0000000d00077c02 */ /* 0x000fe20008000f00 */
[----:B------:R-:W2:Y:S01]  /*0990*/  @P1 LDG.E R4, desc[UR18][R4.64] ;  /* 0x0000001204041981 */ /* 0x000ea2000c1e1900 */
[----:B------:R-:W-:-:S02]  /*09a0*/  MOV R8, UR14 ;  /* 0x0000000e00087c02 */ /* 0x000fc40008000f00 */
[----:B------:R-:W-:Y:S01]  /*09b0*/  MOV R9, UR15 ;  /* 0x0000000f00097c02 */ /* 0x000fe20008000f00 */
[----:B------:R-:W-:Y:S01]  /*09c0*/  @!P0 IMAD.WIDE.U32 R6, R17, 0x4, R6 ;  /* 0x0000000411068825 */ /* 0x000fe200078e0006 */
[----:B------:R-:W3:Y:S03]  /*09d0*/  @P1 LDG.E R14, desc[UR18][R14.64] ;  /* 0x000000120e0e1981 */ /* 0x000ee6000c1e1900 */
[----:B------:R-:W-:Y:S01]  /*09e0*/  @!P0 IMAD.WIDE R8, R19, 0x4, R8 ;  /* 0x0000000413088825 */ /* 0x000fe200078e0208 */
[----:B------:R-:W3:Y:S04]  /*09f0*/  @P1 LDG.E R2, desc[UR18][R2.64+0x4] ;  /* 0x0000041202021981 */ /* 0x000ee8000c1e1900 */
[----:B------:R-:W4:Y:S04]  /*0a00*/  @!P0 LDG.E R7, desc[UR18][R6.64] ;  /* 0x0000001206078981 */ /* 0x000f28000c1e1900 */
[----:B------:R-:W4:Y:S01]  /*0a10*/  @!P0 LDG.E R8, desc[UR18][R8.64] ;  /* 0x0000001208088981 */ /* 0x000f22000c1e1900 */
[----:B--2---:R-:W-:-:S04]  /*0a20*/  @P1 FFMA R11, R11, R4, R12 ;  /* 0x000000040b0b1223 */ /* 0x004fc8000000000c */
[----:B---3--:R-:W-:-:S04]  /*0a30*/  @P1 FFMA R12, R2, R14, R11 ;  /* 0x0000000e020c1223 */ /* 0x008fc8000000000b */
[----:B----4-:R-:W-:-:S07]  /*0a40*/  @!P0 FFMA R12, R7, R8, R12 ;  /* 0x00000008070c8223 */ /* 0x010fce000000000c */
.L_x_2:
[----:B------:R-:W1:Y:S01]  /*0a50*/  LDC.64 R2, c[0x0][0x390] ;  /* 0x0000e400ff027b82 */ /* 0x000e620000000a00 */
[----:B------:R-:W-:-:S05]  /*0a60*/  IADD3 R13, PT, PT, R0, R13, RZ ;  /* 0x0000000d000d7210 */ /* 0x000fca0007ffe0ff */
[----:B-1----:R-:W-:-:S05]  /*0a70*/  IMAD.WIDE R2, R13, 0x4, R2 ;  /* 0x000000040d027825 */ /* 0x002fca00078e0202 */
[----:B0-----:R-:W-:Y:S01]  /*0a80*/  STG.E desc[UR18][R2.64], R12 ;  /* 0x0000000c02007986 */ /* 0x001fe2000c101912 */
[----:B------:R-:W-:Y:S05]  /*0a90*/  EXIT ;  /* 0x000000000000794d */ /* 0x000fea0003800000 */
.L_x_4:
[----:B------:R-:W-:-:S00]  /*0aa0*/  BRA `(.L_x_4) ;  /* 0xfffffffc00fc7947 */ /* 0x000fc0000383ffff */
[----:B------:R-:W-:-:S00]  /*0ab0*/  NOP ;  /* 0x0000000000007918 */ /* 0x000fc00000000000 */
        /* <DEDUP_REMOVED lines=12> */
.L_x_8:


//--------------------- .text._Z17warp_shuffle_testPfS_i --------------------------
	.section	.text._Z17warp_shuffle_testPfS_i,"ax",@progbits
	.align	128
        .global         _Z17warp_shuffle_testPfS_i
        .type           _Z17warp_shuffle_testPfS_i,@function
        .size           _Z17warp_shuffle_testPfS_i,(.L_x_9 - _Z17warp_shuffle_testPfS_i)
        .other          _Z17warp_shuffle_testPfS_i,@"STO_CUDA_ENTRY STV_DEFAULT"
_Z17warp_shuffle_testPfS_i:
.text._Z17warp_shuffle_testPfS_i:
[----:B------:R-:W-:Y:S01]  /*0000*/  LDC R1, c[0x0][0x37c] ;  /* 0x0000df00ff017b82 */ /* 0x000fe20000000800 */
[----:B------:R-:W0:Y:S07]  /*0010*/  S2R R0, SR_TID.X ;  /* 0x0000000000007919 */ /* 0x000e2e0000002100 */
[----:B------:R-:W0:Y:S01]  /*0020*/  S2UR UR4, SR_CTAID.X ;  /* 0x00000000000479c3 */ /* 0x000e220000002500 */
[----:B------:R-:W1:Y:S07]  /*0030*/  LDCU UR5, c[0x0][0x390] ;  /* 0x00007200ff0577ac */ /* 0x000e6e0008000800 */
[----:B------:R-:W0:Y:S02]  /*0040*/  LDC R7, c[0x0][0x360] ;  /* 0x0000d800ff077b82 */ /* 0x000e240000000800 */
[----:B0-----:R-:W-:-:S05]  /*0050*/  IMAD R7, R7, UR4, R0 ;  /* 0x0000000407077c24 */ /* 0x001fca000f8e0200 */
[----:B-1----:R-:W-:-:S13]  /*0060*/  ISETP.GE.AND P0, PT, R7, UR5, PT ;  /* 0x0000000507007c0c */ /* 0x002fda000bf06270 */
[----:B------:R-:W-:Y:S05]  /*0070*/  @P0 EXIT ;  /* 0x000000000000094d */ /* 0x000fea0003800000 */
[----:B------:R-:W0:Y:S01]  /*0080*/  LDC.64 R2, c[0x0][0x380] ;  /* 0x0000e000ff027b82 */ /* 0x000e220000000a00 */
[----:B------:R-:W1:Y:S07]  /*0090*/  LDCU.64 UR4, c[0x0][0x358] ;  /* 0x00006b00ff0477ac */ /* 0x000e6e0008000a00 */
[----:B------:R-:W2:Y:S01]  /*00a0*/  LDC.64 R4, c[0x0][0x388] ;  /* 0x0000e200ff047b82 */ /* 0x000ea20000000a00 */
[----:B0-----:R-:W-:-:S06]  /*00b0*/  IMAD.WIDE R2, R7, 0x4, R2 ;  /* 0x0000000407027825 */ /* 0x001fcc00078e0202 */
[----:B-1----:R-:W3:Y:S01]  /*00c0*/  LDG.E R2, desc[UR4][R2.64] ;  /* 0x0000000402027981 */ /* 0x002ee2000c1e1900 */
[----:B--2---:R-:W-:-:S03]  /*00d0*/  IMAD.WIDE R4, R7, 0x4, R4 ;  /* 0x0000000407047825 */ /* 0x004fc600078e0204 */
[----:B---3--:R-:W0:Y:S02]  /*00e0*/  SHFL.DOWN PT, R9, R2, 0x1, 0x1f ;  /* 0x08201f0002097f89 */ /* 0x008e2400000e0000 */
[----:B0-----:R-:W-:-:S05]  /*00f0*/  FADD R9, R2, R9 ;  /* 0x0000000902097221 */ /* 0x001fca0000000000 */
[----:B------:R-:W-:Y:S01]  /*0100*/  STG.E desc[UR4][R4.64], R9 ;  /* 0x0000000904007986 */ /* 0x000fe2000c101904 */
[----:B------:R-:W-:Y:S05]  /*0110*/  EXIT ;  /* 0x000000000000794d */ /* 0x000fea0003800000 */
.L_x_5:
        /* <DEDUP_REMOVED lines=14> */
.L_x_9:


//--------------------- .text._Z18shared_memory_testPfS_i --------------------------
	.section	.text._Z18shared_memory_testPfS_i,"ax",@progbits
	.align	128
        .global         _Z18shared_memory_testPfS_i
        .type           _Z18shared_memory_testPfS_i,@function
        .size           _Z18shared_memory_testPfS_i,(.L_x_10 - _Z18shared_memory_testPfS_i)
        .other          _Z18shared_memory_testPfS_i,@"STO_CUDA_ENTRY STV_DEFAULT"
_Z18shared_memory_testPfS_i:
.text._Z18shared_memory_testPfS_i:
[----:B------:R-:W-:Y:S01]  /*0000*/  LDC R1, c[0x0][0x37c] ;  /* 0x0000df00ff017b82 */ /* 0x000fe20000000800 */
[----:B------:R-:W0:Y:S07]  /*0010*/  S2R R9, SR_TID.X ;  /* 0x0000000000097919 */ /* 0x000e2e0000002100 */
[----:B------:R-:W0:Y:S01]  /*0020*/  S2UR UR4, SR_CTAID.X ;  /* 0x00000000000479c3 */ /* 0x000e220000002500 */
[----:B------:R-:W1:Y:S01]  /*0030*/  LDCU UR5, c[0x0][0x390] ;  /* 0x00007200ff0577ac */ /* 0x000e620008000800 */
[----:B------:R-:W2:Y:S06]  /*0040*/  LDCU.64 UR6, c[0x0][0x358] ;  /* 0x00006b00ff0677ac */ /* 0x000eac0008000a00 */
[----:B------:R-:W0:Y:S02]  /*0050*/  LDC R4, c[0x0][0x360] ;  /* 0x0000d800ff047b82 */ /* 0x000e240000000800 */
[----:B0-----:R-:W-:-:S05]  /*0060*/  IMAD R5, R4, UR4, R9 ;  /* 0x0000000404057c24 */ /* 0x001fca000f8e0209 */
[----:B-1----:R-:W-:-:S13]  /*0070*/  ISETP.GE.AND P0, PT, R5, UR5, PT ;  /* 0x0000000505007c0c */ /* 0x002fda000bf06270 */
[----:B------:R-:W0:Y:S02]  /*0080*/  @!P0 LDC.64 R2, c[0x0][0x380] ;  /* 0x0000e000ff028b82 */ /* 0x000e240000000a00 */
[----:B0-----:R-:W-:-:S06]  /*0090*/  @!P0 IMAD.WIDE R2, R5, 0x4, R2 ;  /* 0x0000000405028825 */ /* 0x001fcc00078e0202 */
[----:B--2---:R-:W2:Y:S01]  /*00a0*/  @!P0 LDG.E R3, desc[UR6][R2.64] ;  /* 0x0000000602038981 */ /* 0x004ea2000c1e1900 */
[----:B------:R-:W0:Y:S01]  /*00b0*/  S2UR UR5, SR_CgaCtaId ;  /* 0x00000000000579c3 */ /* 0x000e220000008800 */
[----:B------:R-:W-:Y:S01]  /*00c0*/  UMOV UR4, 0x400 ;  /* 0x0000040000047882 */ /* 0x000fe20000000000 */
[----:B------:R-:W-:-:S04]  /*00d0*/  IADD3 R4, PT, PT, R4, -0x1, RZ ;  /* 0xffffffff04047810 */ /* 0x000fc80007ffe0ff */
[----:B------:R-:W-:Y:S01]  /*00e0*/  ISETP.GE.U32.AND P1, PT, R9, R4, PT ;  /* 0x000000040900720c */ /* 0x000fe20003f26070 */
[----:B0-----:R-:W-:-:S06]  /*00f0*/  ULEA UR4, UR5, UR4, 0x18 ;  /* 0x0000000405047291 */ /* 0x001fcc000f8ec0ff */
[----:B------:R-:W-:-:S05]  /*0100*/  LEA R0, R9, UR4, 0x2 ;  /* 0x0000000409007c11 */ /* 0x000fca000f8e10ff */
[----:B--2---:R-:W-:Y:S04]  /*0110*/  @!P0 STS [R0], R3 ;  /* 0x0000000300008388 */ /* 0x004fe80000000800 */
[----:B------:R-:W-:Y:S01]  /*0120*/  @P0 STS [R0], RZ ;  /* 0x000000ff00000388 */ /* 0x000fe20000000800 */
[----:B------:R-:W-:Y:S01]  /*0130*/  BAR.SYNC.DEFER_BLOCKING 0x0 ;  /* 0x0000000000007b1d */ /* 0x000fe20000010000 */
[----:B------:R-:W-:-:S05]  /*0140*/  ISETP.GE.U32.OR P0, PT, R9, R4, P0 ;  /* 0x000000040900720c */ /* 0x000fca0000706470 */
[----:B------:R-:W-:Y:S04]  /*0150*/  @!P1 LDS R6, [R0] ;  /* 0x0000000000069984 */ /* 0x000fe80000000800 */
[----:B------:R-:W0:Y:S02]  /*0160*/  @!P1 LDS R7, [R0+0x4] ;  /* 0x0000040000079984 */ /* 0x000e240000000800 */
[----:B0-----:R-:W-:-:S05]  /*0170*/  @!P1 FADD R7, R6, R7 ;  /* 0x0000000706079221 */ /* 0x001fca0000000000 */
[----:B------:R0:W-:Y:S01]  /*0180*/  @!P1 STS [R0], R7 ;  /* 0x0000000700009388 */ /* 0x0001e20000000800 */
[----:B------:R-:W-:Y:S06]  /*0190*/  BAR.SYNC.DEFER_BLOCKING 0x0 ;  /* 0x0000000000007b1d */ /* 0x000fec0000010000 */
[----:B------:R-:W-:Y:S05]  /*01a0*/  @P0 EXIT ;  /* 0x000000000000094d */ /* 0x000fea0003800000 */
[----:B0-----:R-:W0:Y:S01]  /*01b0*/  LDS R7, [R0] ;  /* 0x0000000000077984 */ /* 0x001e220000000800 */
[----:B------:R-:W1:Y:S02]  /*01c0*/  LDC.64 R2, c[0x0][0x388] ;  /* 0x0000e200ff027b82 */ /* 0x000e640000000a00 */
[----:B-1----:R-:W-:-:S05]  /*01d0*/  IMAD.WIDE R2, R5, 0x4, R2 ;  /* 0x0000000405027825 */ /* 0x002fca00078e0202 */
[----:B0-----:R-:W-:Y:S01]  /*01e0*/  STG.E desc[UR6][R2.64], R7 ;  /* 0x0000000702007986 */ /* 0x001fe2000c101906 */
[----:B------:R-:W-:Y:S05]  /*01f0*/  EXIT ;  /* 0x000000000000794d */ /* 0x000fea0003800000 */
.L_x_6:
        /* <DEDUP_REMOVED lines=16> */
.L_x_10:


//--------------------- .text._Z15vector_add_testPKfS0_Pfi --------------------------
	.section	.text._Z15vector_add_testPKfS0_Pfi,"ax",@progbits
	.align	128
        .global         _Z15vector_add_testPKfS0_Pfi
        .type           _Z15vector_add_testPKfS0_Pfi,@function
        .size           _Z15vector_add_testPKfS0_Pfi,(.L_x_11 - _Z15vector_add_testPKfS0_Pfi)
        .other          _Z15vector_add_testPKfS0_Pfi,@"STO_CUDA_ENTRY STV_DEFAULT"
_Z15vector_add_testPKfS0_Pfi:
.text._Z15vector_add_testPKfS0_Pfi:
        /* <DEDUP_REMOVED lines=10> */
[----:B------:R-:W2:Y:S08]  /*00a0*/  LDC.64 R4, c[0x0][0x388] ;  /* 0x0000e200ff047b82 */ /* 0x000eb00000000a00 */
[----:B------:R-:W3:Y:S01]  /*00b0*/  LDC.64 R6, c[0x0][0x390] ;  /* 0x0000e400ff067b82 */ /* 0x000ee20000000a00 */
[----:B0-----:R-:W-:-:S06]  /*00c0*/  IMAD.WIDE R2, R9, 0x4, R2 ;  /* 0x0000000409027825 */ /* 0x001fcc00078e0202 */
[----:B-1----:R-:W4:Y:S01]  /*00d0*/  LDG.E R2, desc[UR4][R2.64] ;  /* 0x0000000402027981 */ /* 0x002f22000c1e1900 */
[----:B--2---:R-:W-:-:S06]  /*00e0*/  IMAD.WIDE R4, R9, 0x4, R4 ;  /* 0x0000000409047825 */ /* 0x004fcc00078e0204 */
[----:B------:R-:W4:Y:S01]  /*00f0*/  LDG.E R5, desc[UR4][R4.64] ;  /* 0x0000000404057981 */ /* 0x000f22000c1e1900 */
[----:B---3--:R-:W-:-:S04]  /*0100*/  IMAD.WIDE R6, R9, 0x4, R6 ;  /* 0x0000000409067825 */ /* 0x008fc800078e0206 */
[----:B----4-:R-:W-:-:S05]  /*0110*/  FADD R9, R2, R5 ;  /* 0x0000000502097221 */ /* 0x010fca0000000000 */
[----:B------:R-:W-:Y:S01]  /*0120*/  STG.E desc[UR4][R6.64], R9 ;  /* 0x0000000906007986 */ /* 0x000fe2000c101904 */
[----:B------:R-:W-:Y:S05]  /*0130*/  EXIT ;  /* 0x000000000000794d */ /* 0x000fea0003800000 */
.L_x_7:
        /* <DEDUP_REMOVED lines=12> */
.L_x_11:


//--------------------- .nv.shared.reserved.0     --------------------------
	.section	.nv.shared.reserved.0,"aw",@nobits
	.weak		__nv_reservedSMEM_offset_0_alias
	.size		__nv_reservedSMEM_offset_0_alias, 0, 64
	.other		__nv_reservedSMEM_offset_0_alias,@"STO_CUDA_RESERVED_SHARED STV_DEFAULT"
__nv_reservedSMEM_offset_0_alias:
	.zero		0
	.zero		64


//--------------------- .nv.shared._Z18shared_memory_testPfS_i --------------------------
	.section	.nv.shared._Z18shared_memory_testPfS_i,"aw",@nobits
	.sectionflags	@""
	.align	4
.nv.shared._Z18shared_memory_testPfS_i:
	.zero		2048


//--------------------- .nv.constant0._Z12naive_matmulPKfS0_Pfi --------------------------
	.section	.nv.constant0._Z12naive_matmulPKfS0_Pfi,"a",@progbits
	.sectionflags	@""
	.align	4
.nv.constant0._Z12naive_matmulPKfS0_Pfi:
	.zero		924


//--------------------- .nv.constant0._Z17warp_shuffle_testPfS_i --------------------------
	.section	.nv.constant0._Z17warp_shuffle_testPfS_i,"a",@progbits
	.sectionflags	@""
	.align	4
.nv.constant0._Z17warp_shuffle_testPfS_i:
	.zero		916


//--------------------- .nv.constant0._Z18shared_memory_testPfS_i --------------------------
	.section	.nv.constant0._Z18shared_memory_testPfS_i,"a",@progbits
	.sectionflags	@""
	.align	4
.nv.constant0._Z18shared_memory_testPfS_i:
	.zero		916


//--------------------- .nv.constant0._Z15vector_add_testPKfS0_Pfi --------------------------
	.section	.nv.constant0._Z15vector_add_testPKfS0_Pfi,"a",@progbits
	.sectionflags	@""
	.align	4
.nv.constant0._Z15vector_add_testPKfS0_Pfi:
	.zero		924


//--------------------- SYMBOLS --------------------------

	.type		.nv.reservedSmem.offset0,@object
	.size		.nv.reservedSmem.offset0,0x4
	.type		.nv.reservedSmem.cap,@object
	.size		.nv.reservedSmem.cap,0x4
